//
// Generated by NVIDIA NVVM Compiler
//
// Compiler Build ID: CL-36424714
// Cuda compilation tools, release 13.0, V13.0.88
// Based on NVVM 20.0.0
//

.version 9.0
.target sm_100
.address_size 64

	// .globl	_Z10apply_tanhPfS_i

.visible .entry _Z10apply_tanhPfS_i(
	.param .u64 .ptr .align 1 _Z10apply_tanhPfS_i_param_0,
	.param .u64 .ptr .align 1 _Z10apply_tanhPfS_i_param_1,
	.param .u32 _Z10apply_tanhPfS_i_param_2
)
{
	.reg .pred 	%p<4>;
	.reg .b32 	%r<6>;
	.reg .b32 	%f<17>;
	.reg .b64 	%rd<8>;

	ld.param.u64 	%rd1, [_Z10apply_tanhPfS_i_param_0];
	ld.param.u64 	%rd2, [_Z10apply_tanhPfS_i_param_1];
	ld.param.u32 	%r2, [_Z10apply_tanhPfS_i_param_2];
	mov.u32 	%r3, %ctaid.x;
	mov.u32 	%r4, %ntid.x;
	mov.u32 	%r5, %tid.x;
	mad.lo.s32 	%r1, %r3, %r4, %r5;
	setp.ge.s32 	%p1, %r1, %r2;
	@%p1 bra 	$L__BB0_2;
	cvta.to.global.u64 	%rd3, %rd1;
	cvta.to.global.u64 	%rd4, %rd2;
	mul.wide.s32 	%rd5, %r1, 4;
	add.s64 	%rd6, %rd3, %rd5;
	ld.global.f32 	%f1, [%rd6];
	abs.f32 	%f2, %f1;
	mul.f32 	%f3, %f2, 0f4038AA3B;
	ex2.approx.ftz.f32 	%f4, %f3;
	add.f32 	%f5, %f4, 0f3F800000;
	rcp.approx.ftz.f32 	%f6, %f5;
	fma.rn.f32 	%f7, %f6, 0fC0000000, 0f3F800000;
	setp.ge.f32 	%p2, %f2, 0f41102CB4;
	selp.f32 	%f8, 0f3F800000, %f7, %p2;
	copysign.f32 	%f9, %f1, %f8;
	mul.f32 	%f10, %f1, %f1;
	fma.rn.f32 	%f11, %f10, 0f3C80F082, 0fBD563CAE;
	fma.rn.f32 	%f12, %f11, %f10, 0f3E085941;
	fma.rn.f32 	%f13, %f12, %f10, 0fBEAAA9ED;
	fma.rn.f32 	%f14, %f13, %f10, 0f00000000;
	fma.rn.f32 	%f15, %f14, %f1, %f1;
	setp.ge.f32 	%p3, %f2, 0f3F19999A;
	selp.f32 	%f16, %f9, %f15, %p3;
	add.s64 	%rd7, %rd4, %rd5;
	st.global.f32 	[%rd7], %f16;
$L__BB0_2:
	ret;

}


// ===== COMPILED SASS (sm_100) =====

	.target	sm_100

	.elftype	@"ET_EXEC"


//--------------------- .note.nv.tkinfo           --------------------------
	.section	.note.nv.tkinfo,"",@"SHT_NOTE"
	.sectionflags	@"SHF_NOTE_NV_TKINFO"
	.tkinfo
        /*0018*/ 	.word	0x00000002
        /*0030*/ 	.string	""
        /*0030*/ 	.string	"ptxas"
        /*0030*/ 	.string	"Cuda compilation tools, release 13.0, V13.0.88"
        /*0030*/ 	.string	"Build cuda_13.0.r13.0/compiler.36424714_0"
        /*0030*/ 	.string	"-arch sm_100 -m 64 "



//--------------------- .note.nv.cuinfo           --------------------------
	.section	.note.nv.cuinfo,"",@"SHT_NOTE"
	.sectionflags	@"SHF_NOTE_NV_CUINFO"
        /*0018*/ 	.short	0x0002
        /*001a*/ 	.short	0x0064
        /*001c*/ 	.short	0x0082
	.zero		2


//--------------------- .nv.info                  --------------------------
	.section	.nv.info,"",@"SHT_CUDA_INFO"
	.align	4


	//----- nvinfo : EIATTR_REGCOUNT
	.align		4
        /*0000*/ 	.byte	0x04, 0x2f
        /*0002*/ 	.short	(.L_1 - .L_0)
	.align		4
.L_0:
        /*0004*/ 	.word	index@(_Z10apply_tanhPfS_i)
        /*0008*/ 	.word	0x0000000e


	//----- nvinfo : EIATTR_FRAME_SIZE
	.align		4
.L_1:
        /*000c*/ 	.byte	0x04, 0x11
        /*000e*/ 	.short	(.L_3 - .L_2)
	.align		4
.L_2:
        /*0010*/ 	.word	index@(_Z10apply_tanhPfS_i)
        /*0014*/ 	.word	0x00000000


	//----- nvinfo : EIATTR_MIN_STACK_SIZE
	.align		4
.L_3:
        /*0018*/ 	.byte	0x04, 0x12
        /*001a*/ 	.short	(.L_5 - .L_4)
	.align		4
.L_4:
        /*001c*/ 	.word	index@(_Z10apply_tanhPfS_i)
        /*0020*/ 	.word	0x00000000
.L_5:


//--------------------- .nv.compat                --------------------------
	.section	.nv.compat,"",@"SHT_CUDA_COMPAT_INFO"
	.align	4
        /*0000*/ 	.byte	0x02, 0x09, 0x00, 0x00, 0x02, 0x02, 0x01, 0x00, 0x02, 0x05, 0x05, 0x00, 0x03, 0x07, 0x01, 0x01
        /*0010*/ 	.byte	0x02, 0x03, 0x00, 0x00, 0x02, 0x06, 0x01, 0x00, 0x04, 0x0b, 0x08, 0x00, 0x01, 0x00, 0x00, 0x00
        /*0020*/ 	.byte	0x00, 0x00, 0x00, 0x00


//--------------------- .nv.info._Z10apply_tanhPfS_i --------------------------
	.section	.nv.info._Z10apply_tanhPfS_i,"",@"SHT_CUDA_INFO"
	.sectionflags	@""
	.align	4


	//----- nvinfo : EIATTR_CUDA_API_VERSION
	.align		4
        /*0000*/ 	.byte	0x04, 0x37
        /*0002*/ 	.short	(.L_7 - .L_6)
.L_6:
        /*0004*/ 	.word	0x00000082


	//----- nvinfo : EIATTR_KPARAM_INFO
	.align		4
.L_7:
        /*0008*/ 	.byte	0x04, 0x17
        /*000a*/ 	.short	(.L_9 - .L_8)
.L_8:
        /*000c*/ 	.word	0x00000000
        /*0010*/ 	.short	0x0002
        /*0012*/ 	.short	0x0010
        /*0014*/ 	.byte	0x00, 0xf0, 0x11, 0x00


	//----- nvinfo : EIATTR_KPARAM_INFO
	.align		4
.L_9:
        /*0018*/ 	.byte	0x04, 0x17
        /*001a*/ 	.short	(.L_11 - .L_10)
.L_10:
        /*001c*/ 	.word	0x00000000
        /*0020*/ 	.short	0x0001
        /*0022*/ 	.short	0x0008
        /*0024*/ 	.byte	0x00, 0xf5, 0x21, 0x00


	//----- nvinfo : EIATTR_KPARAM_INFO
	.align		4
.L_11:
        /*0028*/ 	.byte	0x04, 0x17
        /*002a*/ 	.short	(.L_13 - .L_12)
.L_12:
        /*002c*/ 	.word	0x00000000
        /*0030*/ 	.short	0x0000
        /*0032*/ 	.short	0x0000
        /*0034*/ 	.byte	0x00, 0xf5, 0x21, 0x00


	//----- nvinfo : EIATTR_SPARSE_MMA_MASK
	.align		4
.L_13:
        /*0038*/ 	.byte	0x03, 0x50
        /*003a*/ 	.short	0x0000


	//----- nvinfo : EIATTR_MAXREG_COUNT
	.align		4
        /*003c*/ 	.byte	0x03, 0x1b
        /*003e*/ 	.short	0x00ff


	//----- nvinfo : EIATTR_MERCURY_ISA_VERSION
	.align		4
        /*0040*/ 	.byte	0x03, 0x5f
        /*0042*/ 	.short	0x0101


	//----- nvinfo : EIATTR_VRC_CTA_INIT_COUNT
	.align		4
        /*0044*/ 	.byte	0x02, 0x4a
	.zero		1
	.zero		1


	//----- nvinfo : EIATTR_EXIT_INSTR_OFFSETS
	.align		4
        /*0048*/ 	.byte	0x04, 0x1c
        /*004a*/ 	.short	(.L_15 - .L_14)


	//   ....[0]....
.L_14:
        /*004c*/ 	.word	0x00000070


	//   ....[1]....
        /*0050*/ 	.word	0x00000200


	//----- nvinfo : EIATTR_CBANK_PARAM_SIZE
	.align		4
.L_15:
        /*0054*/ 	.byte	0x03, 0x19
        /*0056*/ 	.short	0x0014


	//----- nvinfo : EIATTR_PARAM_CBANK
	.align		4
        /*0058*/ 	.byte	0x04, 0x0a
        /*005a*/ 	.short	(.L_17 - .L_16)
	.align		4
.L_16:
        /*005c*/ 	.word	index@(.nv.constant0._Z10apply_tanhPfS_i)
        /*0060*/ 	.short	0x0380
        /*0062*/ 	.short	0x0014


	//----- nvinfo : EIATTR_SW_WAR
	.align		4
.L_17:
        /*0064*/ 	.byte	0x04, 0x36
        /*0066*/ 	.short	(.L_19 - .L_18)
.L_18:
        /*0068*/ 	.word	0x00000008
.L_19:


//--------------------- .nv.callgraph             --------------------------
	.section	.nv.callgraph,"",@"SHT_CUDA_CALLGRAPH"
	.align	4
	.sectionentsize	8
	.align		4
        /*0000*/ 	.word	0x00000000
	.align		4
        /*0004*/ 	.word	0xffffffff
	.align		4
        /*0008*/ 	.word	0x00000000
	.align		4
        /*000c*/ 	.word	0xfffffffe
	.align		4
        /*0010*/ 	.word	0x00000000
	.align		4
        /*0014*/ 	.word	0xfffffffd
	.align		4
        /*0018*/ 	.word	0x00000000
	.align		4
        /*001c*/ 	.word	0xfffffffc


//--------------------- .text._Z10apply_tanhPfS_i --------------------------
	.section	.text._Z10apply_tanhPfS_i,"ax",@progbits
	.align	128
        .global         _Z10apply_tanhPfS_i
        .type           _Z10apply_tanhPfS_i,@function
        .size           _Z10apply_tanhPfS_i,(.L_x_1 - _Z10apply_tanhPfS_i)
        .other          _Z10apply_tanhPfS_i,@"STO_CUDA_ENTRY STV_DEFAULT"
_Z10apply_tanhPfS_i:
.text._Z10apply_tanhPfS_i:
[----:B------:R-:W-:Y:S01]  /*0000*/  LDC R1, c[0x0][0x37c] ;  /* 0x0000df00ff017b82 */ /* 0x000fe20000000800 */
[----:B------:R-:W0:Y:S07]  /*0010*/  S2R R0, SR_TID.X ;  /* 0x0000000000007919 */ /* 0x000e2e0000002100 */
[----:B------:R-:W0:Y:S01]  /*0020*/  S2UR UR4, SR_CTAID.X ;  /* 0x00000000000479c3 */ /* 0x000e220000002500 */
[----:B------:R-:W1:Y:S07]  /*0030*/  LDCU UR5, c[0x0][0x390] ;  /* 0x00007200ff0577ac */ /* 0x000e6e0008000800 */
[----:B------:R-:W0:Y:S02]  /*0040*/  LDC R7, c[0x0][0x360] ;  /* 0x0000d800ff077b82 */ /* 0x000e240000000800 */
[----:B0-----:R-:W-:-:S05]  /*0050*/  IMAD R7, R7, UR4, R0 ;  /* 0x0000000407077c24 */ /* 0x001fca000f8e0200 */
[----:B-1----:R-:W-:-:S13]  /*0060*/  ISETP.GE.AND P0, PT, R7, UR5, PT ;  /* 0x0000000507007c0c */ /* 0x002fda000bf06270 */
[----:B------:R-:W-:Y:S05]  /*0070*/  @P0 EXIT ;  /* 0x000000000000094d */ /* 0x000fea0003800000 */
[----:B------:R-:W0:Y:S01]  /*0080*/  LDC.64 R2, c[0x0][0x380] ;  /* 0x0000e000ff027b82 */ /* 0x000e220000000a00 */
[----:B------:R-:W1:Y:S07]  /*0090*/  LDCU.64 UR4, c[0x0][0x358] ;  /* 0x00006b00ff0477ac */ /* 0x000e6e0008000a00 */
[----:B------:R-:W2:Y:S01]  /*00a0*/  LDC.64 R4, c[0x0][0x388] ;  /* 0x0000e200ff047b82 */ /* 0x000ea20000000a00 */
[----:B0-----:R-:W-:-:S05]  /*00b0*/  IMAD.WIDE R2, R7, 0x4, R2 ;  /* 0x0000000407027825 */ /* 0x001fca00078e0202 */
[----:B-1----:R2:W3:Y:S01]  /*00c0*/  LDG.E R6, desc[UR4][R2.64] ;  /* 0x0000000402067981 */ /* 0x0024e2000c1e1900 */
[----:B------:R-:W-:Y:S01]  /*00d0*/  MOV R10, 0x3c80f082 ;  /* 0x3c80f082000a7802 */ /* 0x000fe20000000f00 */
[----:B------:R-:W-:Y:S02]  /*00e0*/  HFMA2 R9, -RZ, RZ, 1.875, 0 ;  /* 0x3f800000ff097431 */ /* 0x000fe400000001ff */
[----:B--2---:R-:W-:-:S04]  /*00f0*/  IMAD.WIDE R2, R7, 0x4, R4 ;  /* 0x0000000407027825 */ /* 0x004fc800078e0204 */
[C---:B---3--:R-:W-:Y:S01]  /*0100*/  FMUL R0, |R6|.reuse, 2.8853900432586669922 ;  /* 0x4038aa3b06007820 */ /* 0x048fe20000400200 */
[C---:B------:R-:W-:Y:S01]  /*0110*/  FMUL R11, R6.reuse, R6 ;  /* 0x00000006060b7220 */ /* 0x040fe20000400000 */
[C---:B------:R-:W-:Y:S02]  /*0120*/  FSETP.GE.AND P1, PT, |R6|.reuse, 0.60000002384185791016, PT ;  /* 0x3f19999a0600780b */ /* 0x040fe40003f26200 */
[----:B------:R-:W-:Y:S01]  /*0130*/  FSETP.GE.AND P0, PT, |R6|, 9.010913848876953125, PT ;  /* 0x41102cb40600780b */ /* 0x000fe20003f06200 */
[C---:B------:R-:W-:Y:S01]  /*0140*/  FFMA R10, R11.reuse, R10, -0.052303962409496307373 ;  /* 0xbd563cae0b0a7423 */ /* 0x040fe2000000000a */
[----:B------:R-:W0:Y:S02]  /*0150*/  MUFU.EX2 R0, R0 ;  /* 0x0000000000007308 */ /* 0x000e240000000800 */
[----:B0-----:R-:W-:Y:S01]  /*0160*/  FADD R8, R0, 1 ;  /* 0x3f80000000087421 */ /* 0x001fe20000000000 */
[----:B------:R-:W-:-:S04]  /*0170*/  FFMA R0, R11, R10, 0.1331529766321182251 ;  /* 0x3e0859410b007423 */ /* 0x000fc8000000000a */
[C---:B------:R-:W-:Y:S01]  /*0180*/  FFMA R0, R11.reuse, R0, -0.33332768082618713379 ;  /* 0xbeaaa9ed0b007423 */ /* 0x040fe20000000000 */
[----:B------:R-:W0:Y:S03]  /*0190*/  MUFU.RCP R8, R8 ;  /* 0x0000000800087308 */ /* 0x000e260000001000 */
[----:B------:R-:W-:Y:S01]  /*01a0*/  FFMA R11, R11, R0, RZ ;  /* 0x000000000b0b7223 */ /* 0x000fe200000000ff */
[----:B0-----:R-:W-:-:S05]  /*01b0*/  FFMA R9, R8, -2, R9 ;  /* 0xc000000008097823 */ /* 0x001fca0000000009 */
[----:B------:R-:W-:-:S04]  /*01c0*/  FSEL R9, R9, 1, !P0 ;  /* 0x3f80000009097808 */ /* 0x000fc80004000000 */
[--C-:B------:R-:W-:Y:S01]  /*01d0*/  LOP3.LUT R9, R9, 0x80000000, R6.reuse, 0xb8, !PT ;  /* 0x8000000009097812 */ /* 0x100fe200078eb806 */
[----:B------:R-:W-:-:S05]  /*01e0*/  @!P1 FFMA R9, R6, R11, R6 ;  /* 0x0000000b06099223 */ /* 0x000fca0000000006 */
[----:B------:R-:W-:Y:S01]  /*01f0*/  STG.E desc[UR4][R2.64], R9 ;  /* 0x0000000902007986 */ /* 0x000fe2000c101904 */
[----:B------:R-:W-:Y:S05]  /*0200*/  EXIT ;  /* 0x000000000000794d */ /* 0x000fea0003800000 */
.L_x_0:
[----:B------:R-:W-:-:S00]  /*0210*/  BRA `(.L_x_0) ;  /* 0xfffffffc00fc7947 */ /* 0x000fc0000383ffff */
[----:B------:R-:W-:-:S00]  /*0220*/  NOP ;  /* 0x0000000000007918 */ /* 0x000fc00000000000 */
        /* <DEDUP_REMOVED lines=13> */
.L_x_1:


//--------------------- .nv.shared.reserved.0     --------------------------
	.section	.nv.shared.reserved.0,"aw",@nobits
	.weak		__nv_reservedSMEM_offset_0_alias
	.size		__nv_reservedSMEM_offset_0_alias, 0, 64
	.other		__nv_reservedSMEM_offset_0_alias,@"STO_CUDA_RESERVED_SHARED STV_DEFAULT"
__nv_reservedSMEM_offset_0_alias:
	.zero		0
	.zero		64


//--------------------- .nv.constant0._Z10apply_tanhPfS_i --------------------------
	.section	.nv.constant0._Z10apply_tanhPfS_i,"a",@progbits
	.sectionflags	@""
	.align	4
.nv.constant0._Z10apply_tanhPfS_i:
	.zero		916


//--------------------- SYMBOLS --------------------------

	.type		.nv.reservedSmem.offset0,@object
	.size		.nv.reservedSmem.offset0,0x4
